	.headerflags	@"EF_CUDA_TEXMODE_UNIFIED EF_CUDA_64BIT_ADDRESS EF_CUDA_ACCELERATORS EF_CUDA_SM90 EF_CUDA_VIRTUAL_SM(EF_CUDA_SM90)"
	.elftype	@"ET_EXEC"


//--------------------- .nv.info                  --------------------------
	.section	.nv.info,"",@"SHT_CUDA_INFO"
	.align	4


	//----- nvinfo : EIATTR_REGCOUNT
	.align		4
        /*0000*/ 	.byte	0x04, 0x2f
        /*0002*/ 	.short	(.L_3 - .L_2)
	.align		4
.L_2:
        /*0004*/ 	.word	index@(triton_poi_fused__native_batch_norm_legit_no_training_constant_pad_nd_relu_24)
        /*0008*/ 	.word	0x00000026


	//----- nvinfo : EIATTR_MIN_STACK_SIZE
	.align		4
.L_3:
        /*000c*/ 	.byte	0x04, 0x12
        /*000e*/ 	.short	(.L_5 - .L_4)
	.align		4
.L_4:
        /*0010*/ 	.word	index@(triton_poi_fused__native_batch_norm_legit_no_training_constant_pad_nd_relu_24)
        /*0014*/ 	.word	0x00000000


	//----- nvinfo : EIATTR_FRAME_SIZE
	.align		4
.L_5:
        /*0018*/ 	.byte	0x04, 0x11
        /*001a*/ 	.short	(.L_7 - .L_6)
	.align		4
.L_6:
        /*001c*/ 	.word	index@(triton_poi_fused__native_batch_norm_legit_no_training_constant_pad_nd_relu_24)
        /*0020*/ 	.word	0x00000000


	//----- nvinfo : EIATTR_MIN_STACK_SIZE
	.align		4
.L_7:
        /*0024*/ 	.byte	0x04, 0x12
        /*0026*/ 	.short	(.L_9 - .L_8)
	.align		4
.L_8:
        /*0028*/ 	.word	index@(triton_poi_fused__native_batch_norm_legit_no_training_constant_pad_nd_relu_24)
        /*002c*/ 	.word	0x00000000
.L_9:


//--------------------- .nv.info.triton_poi_fused__native_batch_norm_legit_no_training_constant_pad_nd_relu_24 --------------------------
	.section	.nv.info.triton_poi_fused__native_batch_norm_legit_no_training_constant_pad_nd_relu_24,"",@"SHT_CUDA_INFO"
	.sectionflags	@""
	.align	4


	//----- nvinfo : EIATTR_CUDA_API_VERSION
	.align		4
        /*0000*/ 	.byte	0x04, 0x37
        /*0002*/ 	.short	(.L_11 - .L_10)
.L_10:
        /*0004*/ 	.word	0x0000007c


	//----- nvinfo : EIATTR_KPARAM_INFO
	.align		4
.L_11:
        /*0008*/ 	.byte	0x04, 0x17
        /*000a*/ 	.short	(.L_13 - .L_12)
.L_12:
        /*000c*/ 	.word	0x00000000
        /*0010*/ 	.short	0x0006
        /*0012*/ 	.short	0x0030
        /*0014*/ 	.byte	0x00, 0xf0, 0x11, 0x00


	//----- nvinfo : EIATTR_KPARAM_INFO
	.align		4
.L_13:
        /*0018*/ 	.byte	0x04, 0x17
        /*001a*/ 	.short	(.L_15 - .L_14)
.L_14:
        /*001c*/ 	.word	0x00000000
        /*0020*/ 	.short	0x0005
        /*0022*/ 	.short	0x0028
        /*0024*/ 	.byte	0x00, 0xf4, 0x21, 0x00


	//----- nvinfo : EIATTR_KPARAM_INFO
	.align		4
.L_15:
        /*0028*/ 	.byte	0x04, 0x17
        /*002a*/ 	.short	(.L_17 - .L_16)
.L_16:
        /*002c*/ 	.word	0x00000000
        /*0030*/ 	.short	0x0004
        /*0032*/ 	.short	0x0020
        /*0034*/ 	.byte	0x00, 0xf4, 0x21, 0x00


	//----- nvinfo : EIATTR_KPARAM_INFO
	.align		4
.L_17:
        /*0038*/ 	.byte	0x04, 0x17
        /*003a*/ 	.short	(.L_19 - .L_18)
.L_18:
        /*003c*/ 	.word	0x00000000
        /*0040*/ 	.short	0x0003
        /*0042*/ 	.short	0x0018
        /*0044*/ 	.byte	0x00, 0xf4, 0x21, 0x00


	//----- nvinfo : EIATTR_KPARAM_INFO
	.align		4
.L_19:
        /*0048*/ 	.byte	0x04, 0x17
        /*004a*/ 	.short	(.L_21 - .L_20)
.L_20:
        /*004c*/ 	.word	0x00000000
        /*0050*/ 	.short	0x0002
        /*0052*/ 	.short	0x0010
        /*0054*/ 	.byte	0x00, 0xf4, 0x21, 0x00


	//----- nvinfo : EIATTR_KPARAM_INFO
	.align		4
.L_21:
        /*0058*/ 	.byte	0x04, 0x17
        /*005a*/ 	.short	(.L_23 - .L_22)
.L_22:
        /*005c*/ 	.word	0x00000000
        /*0060*/ 	.short	0x0001
        /*0062*/ 	.short	0x0008
        /*0064*/ 	.byte	0x00, 0xf4, 0x21, 0x00


	//----- nvinfo : EIATTR_KPARAM_INFO
	.align		4
.L_23:
        /*0068*/ 	.byte	0x04, 0x17
        /*006a*/ 	.short	(.L_25 - .L_24)
.L_24:
        /*006c*/ 	.word	0x00000000
        /*0070*/ 	.short	0x0000
        /*0072*/ 	.short	0x0000
        /*0074*/ 	.byte	0x00, 0xf4, 0x21, 0x00


	//----- nvinfo : EIATTR_SPARSE_MMA_MASK
	.align		4
.L_25:
        /*0078*/ 	.byte	0x03, 0x50
        /*007a*/ 	.short	0x0000


	//----- nvinfo : EIATTR_MAXREG_COUNT
	.align		4
        /*007c*/ 	.byte	0x03, 0x1b
        /*007e*/ 	.short	0x00ff


	//----- nvinfo : EIATTR_EXIT_INSTR_OFFSETS
	.align		4
        /*0080*/ 	.byte	0x04, 0x1c
        /*0082*/ 	.short	(.L_27 - .L_26)


	//   ....[0]....
.L_26:
        /*0084*/ 	.word	0x000012d0


	//   ....[1]....
        /*0088*/ 	.word	0x000012f0


	//----- nvinfo : EIATTR_REQNTID
	.align		4
.L_27:
        /*008c*/ 	.byte	0x04, 0x10
        /*008e*/ 	.short	(.L_29 - .L_28)
.L_28:
        /*0090*/ 	.word	0x00000080
        /*0094*/ 	.word	0x00000001
        /*0098*/ 	.word	0x00000001


	//----- nvinfo : EIATTR_CBANK_PARAM_SIZE
	.align		4
.L_29:
        /*009c*/ 	.byte	0x03, 0x19
        /*009e*/ 	.short	0x0034


	//----- nvinfo : EIATTR_PARAM_CBANK
	.align		4
        /*00a0*/ 	.byte	0x04, 0x0a
        /*00a2*/ 	.short	(.L_31 - .L_30)
	.align		4
.L_30:
        /*00a4*/ 	.word	index@(.nv.constant0.triton_poi_fused__native_batch_norm_legit_no_training_constant_pad_nd_relu_24)
        /*00a8*/ 	.short	0x0210
        /*00aa*/ 	.short	0x0034


	//----- nvinfo : EIATTR_SW_WAR
	.align		4
.L_31:
        /*00ac*/ 	.byte	0x04, 0x36
        /*00ae*/ 	.short	(.L_33 - .L_32)
.L_32:
        /*00b0*/ 	.word	0x00000008
.L_33:


//--------------------- .nv.callgraph             --------------------------
	.section	.nv.callgraph,"",@"SHT_CUDA_CALLGRAPH"
	.align	4
	.sectionentsize	8
	.align		4
        /*0000*/ 	.word	0x00000000
	.align		4
        /*0004*/ 	.word	0xffffffff
	.align		4
        /*0008*/ 	.word	0x00000000
	.align		4
        /*000c*/ 	.word	0xfffffffe
	.align		4
        /*0010*/ 	.word	0x00000000
	.align		4
        /*0014*/ 	.word	0xfffffffd
	.align		4
        /*0018*/ 	.word	0x00000000
	.align		4
        /*001c*/ 	.word	0xfffffffc


//--------------------- .nv.constant4             --------------------------
	.section	.nv.constant4,"a",@progbits
	.align	8
	.align		8
.nv.constant4:
        /*0000*/ 	.dword	_$_str
	.align		8
        /*0008*/ 	.dword	_$_str_$_2


//--------------------- .text.triton_poi_fused__native_batch_norm_legit_no_training_constant_pad_nd_relu_24 --------------------------
	.section	.text.triton_poi_fused__native_batch_norm_legit_no_training_constant_pad_nd_relu_24,"ax",@progbits
	.align	128
        .global         triton_poi_fused__native_batch_norm_legit_no_training_constant_pad_nd_relu_24
        .type           triton_poi_fused__native_batch_norm_legit_no_training_constant_pad_nd_relu_24,@function
        .size           triton_poi_fused__native_batch_norm_legit_no_training_constant_pad_nd_relu_24,(.L_x_1 - triton_poi_fused__native_batch_norm_legit_no_training_constant_pad_nd_relu_24)
        .other          triton_poi_fused__native_batch_norm_legit_no_training_constant_pad_nd_relu_24,@"STO_CUDA_ENTRY STV_DEFAULT"
triton_poi_fused__native_batch_norm_legit_no_training_constant_pad_nd_relu_24:
.text.triton_poi_fused__native_batch_norm_legit_no_training_constant_pad_nd_relu_24:
[----:B------:R-:W0:Y:S01]  /*0000*/  LDC R1, c[0x0][0x28] ;  /* 0x00000a00ff017b82 */ /* 0x000e220000000800 */
[----:B------:R-:W1:Y:S01]  /*0010*/  S2R R0, SR_TID.X ;  /* 0x0000000000007919 */ /* 0x000e620000002100 */
[----:B------:R-:W-:-:S06]  /*0020*/  IMAD.MOV.U32 R2, RZ, RZ, RZ ;  /* 0x000000ffff027224 */ /* 0x000fcc00078e00ff */
[----:B------:R-:W2:Y:S01]  /*0030*/  LDC.64 R20, c[0x0][0x218] ;  /* 0x00008600ff147b82 */ /* 0x000ea20000000a00 */
[----:B------:R-:W-:Y:S01]  /*0040*/  ULDC.64 UR6, c[0x0][0x210] ;  /* 0x0000840000067ab9 */ /* 0x000fe20000000a00 */
[----:B------:R-:W3:Y:S01]  /*0050*/  S2R R3, SR_CTAID.X ;  /* 0x0000000000037919 */ /* 0x000ee20000002500 */
[----:B------:R-:W-:Y:S02]  /*0060*/  CS2R R12, SRZ ;  /* 0x00000000000c7805 */ /* 0x000fe4000001ff00 */
[----:B------:R-:W-:Y:S01]  /*0070*/  CS2R R14, SRZ ;  /* 0x00000000000e7805 */ /* 0x000fe2000001ff00 */
[----:B------:R-:W-:Y:S01]  /*0080*/  ULDC.64 UR4, c[0x0][0x208] ;  /* 0x0000820000047ab9 */ /* 0x000fe20000000a00 */
[----:B------:R-:W-:Y:S01]  /*0090*/  IMAD.MOV.U32 R28, RZ, RZ, RZ ;  /* 0x000000ffff1c7224 */ /* 0x000fe200078e00ff */
[----:B------:R-:W4:Y:S01]  /*00a0*/  LDC.64 R30, c[0x0][0x220] ;  /* 0x00008800ff1e7b82 */ /* 0x000f220000000a00 */
[----:B-1----:R-:W-:-:S05]  /*00b0*/  IMAD.SHL.U32 R0, R0, 0x4, RZ ;  /* 0x0000000400007824 */ /* 0x002fca00078e00ff */
[----:B------:R-:W-:-:S05]  /*00c0*/  LOP3.LUT R0, R0, 0x1fc, RZ, 0xc0, !PT ;  /* 0x000001fc00007812 */ /* 0x000fca00078ec0ff */
[----:B---3--:R-:W-:-:S04]  /*00d0*/  IMAD R3, R3, 0x400, R0 ;  /* 0x0000040003037824 */ /* 0x008fc800078e0200 */
[----:B------:R-:W-:-:S04]  /*00e0*/  IMAD.HI R4, R3, 0x66666667, RZ ;  /* 0x6666666703047827 */ /* 0x000fc800078e02ff */
[----:B------:R-:W-:Y:S01]  /*00f0*/  IMAD.HI R0, R3, -0x49f49f49, R2 ;  /* 0xb60b60b703007827 */ /* 0x000fe200078e0202 */
[----:B------:R-:W-:-:S04]  /*0100*/  SHF.R.U32.HI R5, RZ, 0x1f, R4 ;  /* 0x0000001fff057819 */ /* 0x000fc80000011604 */
[----:B------:R-:W-:Y:S02]  /*0110*/  LEA.HI.SX32 R2, R4, R5, 0x18 ;  /* 0x0000000504027211 */ /* 0x000fe400078fc2ff */
[----:B------:R-:W-:-:S04]  /*0120*/  SHF.R.U32.HI R5, RZ, 0x1f, R0 ;  /* 0x0000001fff057819 */ /* 0x000fc80000011600 */
[----:B------:R-:W-:Y:S01]  /*0130*/  LEA.HI.SX32 R7, R0, R5, 0x13 ;  /* 0x0000000500077211 */ /* 0x000fe200078f9aff */
[----:B------:R-:W-:-:S04]  /*0140*/  IMAD.HI R5, R2, 0x38e38e39, RZ ;  /* 0x38e38e3902057827 */ /* 0x000fc800078e02ff */
[----:B------:R-:W-:Y:S01]  /*0150*/  IMAD.HI R4, R7, 0x38e38e39, RZ ;  /* 0x38e38e3907047827 */ /* 0x000fe200078e02ff */
[----:B------:R-:W-:-:S03]  /*0160*/  SHF.R.U32.HI R6, RZ, 0x1f, R5 ;  /* 0x0000001fff067819 */ /* 0x000fc60000011605 */
[----:B------:R-:W-:Y:S01]  /*0170*/  IMAD.HI R0, R3, 0x50e89cc3, RZ ;  /* 0x50e89cc303007827 */ /* 0x000fe200078e02ff */
[----:B------:R-:W-:Y:S02]  /*0180*/  LEA.HI.SX32 R6, R5, R6, 0x1e ;  /* 0x0000000605067211 */ /* 0x000fe400078ff2ff */
[----:B------:R-:W-:Y:S02]  /*0190*/  SHF.R.U32.HI R9, RZ, 0x1f, R4 ;  /* 0x0000001fff097819 */ /* 0x000fe40000011604 */
[----:B------:R-:W-:Y:S01]  /*01a0*/  SHF.R.U32.HI R5, RZ, 0x1f, R0 ;  /* 0x0000001fff057819 */ /* 0x000fe20000011600 */
[----:B------:R-:W-:Y:S01]  /*01b0*/  IMAD R6, R6, 0x12, RZ ;  /* 0x0000001206067824 */ /* 0x000fe200078e02ff */
[----:B------:R-:W-:Y:S02]  /*01c0*/  LEA.HI.SX32 R4, R4, R9, 0x1e ;  /* 0x0000000904047211 */ /* 0x000fe400078ff2ff */
[----:B------:R-:W-:Y:S02]  /*01d0*/  LEA.HI.SX32 R5, R0, R5, 0x10 ;  /* 0x0000000500057211 */ /* 0x000fe400078f82ff */
[----:B------:R-:W-:Y:S01]  /*01e0*/  LOP3.LUT R9, RZ, R6, RZ, 0x33, !PT ;  /* 0x00000006ff097212 */ /* 0x000fe200078e33ff */
[----:B------:R-:W-:-:S02]  /*01f0*/  IMAD R4, R4, -0x12, R7 ;  /* 0xffffffee04047824 */ /* 0x000fc400078e0207 */
[----:B------:R-:W-:Y:S02]  /*0200*/  IMAD R5, R5, 0x28000, RZ ;  /* 0x0002800005057824 */ /* 0x000fe400078e02ff */
[----:B------:R-:W-:Y:S02]  /*0210*/  IMAD.IADD R9, R2, 0x1, R9 ;  /* 0x0000000102097824 */ /* 0x000fe400078e0209 */
[C---:B------:R-:W-:Y:S02]  /*0220*/  VIADD R0, R4.reuse, 0xffffffff ;  /* 0xffffffff04007836 */ /* 0x040fe40000000000 */
[----:B------:R-:W-:Y:S02]  /*0230*/  IMAD R7, R7, -0x2d00, R3 ;  /* 0xffffd30007077824 */ /* 0x000fe400078e0203 */
[----:B------:R-:W-:Y:S01]  /*0240*/  IMAD R4, R4, 0x2800, RZ ;  /* 0x0000280004047824 */ /* 0x000fe200078e02ff */
[----:B------:R-:W-:Y:S02]  /*0250*/  LOP3.LUT R0, R0, R9, RZ, 0xfc, !PT ;  /* 0x0000000900007212 */ /* 0x000fe400078efcff */
[----:B------:R-:W-:-:S02]  /*0260*/  SHF.R.S32.HI R9, RZ, 0x1f, R5 ;  /* 0x0000001fff097819 */ /* 0x000fc40000011405 */
[----:B------:R-:W-:Y:S02]  /*0270*/  IADD3 R5, P0, P2, R4, R7, R5 ;  /* 0x0000000704057210 */ /* 0x000fe40007a1e005 */
[----:B------:R-:W-:Y:S02]  /*0280*/  ISETP.GE.U32.AND P1, PT, R0, 0x10, PT ;  /* 0x000000100000780c */ /* 0x000fe40003f26070 */
[----:B------:R-:W-:Y:S02]  /*0290*/  SHF.R.S32.HI R7, RZ, 0x1f, R7 ;  /* 0x0000001fff077819 */ /* 0x000fe40000011407 */
[----:B------:R-:W-:Y:S02]  /*02a0*/  SHF.R.S32.HI R4, RZ, 0x1f, R4 ;  /* 0x0000001fff047819 */ /* 0x000fe40000011404 */
[----:B------:R-:W-:Y:S02]  /*02b0*/  ISETP.LT.AND P3, PT, R3, 0xca800, !P1 ;  /* 0x000ca8000300780c */ /* 0x000fe40004f61270 */
[----:B------:R-:W-:-:S02]  /*02c0*/  IADD3.X R4, R4, R7, R9, P0, P2 ;  /* 0x0000000704047210 */ /* 0x000fc400007e4409 */
[----:B------:R-:W-:Y:S01]  /*02d0*/  LEA R18, P0, R5, UR6, 0x2 ;  /* 0x0000000605127c11 */ /* 0x000fe2000f8010ff */
[----:B------:R-:W-:Y:S01]  /*02e0*/  IMAD R8, R2, -0x280, R3 ;  /* 0xfffffd8002087824 */ /* 0x000fe200078e0203 */
[----:B------:R-:W-:Y:S01]  /*02f0*/  CS2R R6, SRZ ;  /* 0x0000000000067805 */ /* 0x000fe2000001ff00 */
[----:B------:R-:W-:Y:S01]  /*0300*/  VIADD R29, R3, 0x200 ;  /* 0x00000200031d7836 */ /* 0x000fe20000000000 */
[----:B------:R-:W-:Y:S02]  /*0310*/  LEA.HI.X R19, R5, UR7, R4, 0x2, P0 ;  /* 0x0000000705137c11 */ /* 0x000fe400080f1404 */
[----:B------:R-:W-:Y:S01]  /*0320*/  CS2R R4, SRZ ;  /* 0x0000000000047805 */ /* 0x000fe2000001ff00 */
[----:B--2---:R-:W-:Y:S01]  /*0330*/  IMAD.WIDE R16, R8, 0x4, R20 ;  /* 0x0000000408107825 */ /* 0x004fe200078e0214 */
[----:B------:R-:W-:Y:S01]  /*0340*/  P2R R10, PR, RZ, 0x2 ;  /* 0x00000002ff0a7803 */ /* 0x000fe20000000000 */
[----:B------:R-:W2:Y:S04]  /*0350*/  @P3 LDG.E.128 R12, desc[UR4][R18.64+-0xaa00] ;  /* 0xff560004120c3981 */ /* 0x000ea8000c1e1d00 */
[----:B------:R1:W3:Y:S01]  /*0360*/  @P3 LDG.E.EL.128 R4, desc[UR4][R16.64] ;  /* 0x0000000410043981 */ /* 0x0002e2000c2e1d00 */
[----:B------:R-:W-:-:S04]  /*0370*/  IMAD.HI R11, R29, -0x49f49f49, R28 ;  /* 0xb60b60b71d0b7827 */ /* 0x000fc800078e021c */
[----:B------:R-:W-:Y:S01]  /*0380*/  IMAD.HI R9, R29, 0x66666667, RZ ;  /* 0x666666671d097827 */ /* 0x000fe200078e02ff */
[----:B------:R-:W-:-:S04]  /*0390*/  SHF.R.U32.HI R0, RZ, 0x1f, R11 ;  /* 0x0000001fff007819 */ /* 0x000fc8000001160b */
[----:B------:R-:W-:Y:S02]  /*03a0*/  SHF.R.U32.HI R2, RZ, 0x1f, R9 ;  /* 0x0000001fff027819 */ /* 0x000fe40000011609 */
[----:B------:R-:W-:Y:S01]  /*03b0*/  LEA.HI.SX32 R11, R11, R0, 0x13 ;  /* 0x000000000b0b7211 */ /* 0x000fe200078f9aff */
[----:B------:R-:W-:Y:S01]  /*03c0*/  IMAD.HI R0, R29, 0x50e89cc3, RZ ;  /* 0x50e89cc31d007827 */ /* 0x000fe200078e02ff */
[----:B------:R-:W-:-:S03]  /*03d0*/  LEA.HI.SX32 R9, R9, R2, 0x18 ;  /* 0x0000000209097211 */ /* 0x000fc600078fc2ff */
[----:B------:R-:W-:Y:S01]  /*03e0*/  IMAD.HI R2, R11, 0x38e38e39, RZ ;  /* 0x38e38e390b027827 */ /* 0x000fe200078e02ff */
[----:B-1----:R-:W-:-:S03]  /*03f0*/  SHF.R.U32.HI R17, RZ, 0x1f, R0 ;  /* 0x0000001fff117819 */ /* 0x002fc60000011600 */
[----:B------:R-:W-:Y:S01]  /*0400*/  IMAD.HI R16, R9, 0x38e38e39, RZ ;  /* 0x38e38e3909107827 */ /* 0x000fe200078e02ff */
[----:B------:R-:W-:Y:S02]  /*0410*/  SHF.R.U32.HI R19, RZ, 0x1f, R2 ;  /* 0x0000001fff137819 */ /* 0x000fe40000011602 */
[----:B------:R-:W-:Y:S02]  /*0420*/  LEA.HI.SX32 R17, R0, R17, 0x10 ;  /* 0x0000001100117211 */ /* 0x000fe400078f82ff */
[----:B------:R-:W-:Y:S02]  /*0430*/  SHF.R.U32.HI R23, RZ, 0x1f, R16 ;  /* 0x0000001fff177819 */ /* 0x000fe40000011610 */
[----:B------:R-:W-:Y:S01]  /*0440*/  LEA.HI.SX32 R2, R2, R19, 0x1e ;  /* 0x0000001302027211 */ /* 0x000fe200078ff2ff */
[----:B------:R-:W-:Y:S01]  /*0450*/  IMAD R0, R17, 0x28000, RZ ;  /* 0x0002800011007824 */ /* 0x000fe200078e02ff */
[----:B------:R-:W-:Y:S01]  /*0460*/  LEA.HI.SX32 R23, R16, R23, 0x1e ;  /* 0x0000001710177211 */ /* 0x000fe200078ff2ff */
[----:B------:R-:W-:-:S02]  /*0470*/  IMAD R17, R11, -0x2d00, R29 ;  /* 0xffffd3000b117824 */ /* 0x000fc400078e021d */
[----:B------:R-:W-:Y:S01]  /*0480*/  IMAD R2, R2, -0x12, R11 ;  /* 0xffffffee02027824 */ /* 0x000fe200078e020b */
[----:B------:R-:W-:Y:S01]  /*0490*/  SHF.R.S32.HI R11, RZ, 0x1f, R0 ;  /* 0x0000001fff0b7819 */ /* 0x000fe20000011400 */
[----:B------:R-:W-:Y:S01]  /*04a0*/  IMAD R23, R23, 0x12, RZ ;  /* 0x0000001217177824 */ /* 0x000fe200078e02ff */
[----:B------:R-:W-:Y:S01]  /*04b0*/  SHF.R.S32.HI R19, RZ, 0x1f, R17 ;  /* 0x0000001fff137819 */ /* 0x000fe20000011411 */
[C---:B------:R-:W-:Y:S02]  /*04c0*/  IMAD R16, R2.reuse, 0x2800, RZ ;  /* 0x0000280002107824 */ /* 0x040fe400078e02ff */
[----:B------:R-:W-:Y:S01]  /*04d0*/  VIADD R2, R2, 0xffffffff ;  /* 0xffffffff02027836 */ /* 0x000fe20000000000 */
[----:B------:R-:W-:Y:S01]  /*04e0*/  LOP3.LUT R18, RZ, R23, RZ, 0x33, !PT ;  /* 0x00000017ff127212 */ /* 0x000fe200078e33ff */
[----:B----4-:R-:W-:Y:S01]  /*04f0*/  IMAD.WIDE R22, R8, 0x4, R30 ;  /* 0x0000000408167825 */ /* 0x010fe200078e021e */
[----:B------:R-:W-:Y:S02]  /*0500*/  IADD3 R0, P0, P2, R16, R17, R0 ;  /* 0x0000001110007210 */ /* 0x000fe40007a1e000 */
[----:B------:R-:W-:Y:S01]  /*0510*/  SHF.R.S32.HI R16, RZ, 0x1f, R16 ;  /* 0x0000001fff107819 */ /* 0x000fe20000011410 */
[----:B------:R-:W-:-:S03]  /*0520*/  IMAD.IADD R17, R9, 0x1, R18 ;  /* 0x0000000109117824 */ /* 0x000fc600078e0212 */
[----:B------:R-:W-:Y:S02]  /*0530*/  IADD3.X R11, R16, R19, R11, P0, P2 ;  /* 0x00000013100b7210 */ /* 0x000fe400007e440b */
[----:B------:R-:W-:Y:S02]  /*0540*/  CS2R R18, SRZ ;  /* 0x0000000000127805 */ /* 0x000fe4000001ff00 */
[----:B------:R-:W-:Y:S02]  /*0550*/  LOP3.LUT R2, R2, R17, RZ, 0xfc, !PT ;  /* 0x0000001102027212 */ /* 0x000fe400078efcff */
[----:B------:R-:W-:Y:S02]  /*0560*/  CS2R R16, SRZ ;  /* 0x0000000000107805 */ /* 0x000fe4000001ff00 */
[----:B------:R-:W-:Y:S02]  /*0570*/  LEA R32, P2, R0, UR6, 0x2 ;  /* 0x0000000600207c11 */ /* 0x000fe4000f8410ff */
[----:B------:R-:W-:-:S02]  /*0580*/  ISETP.GE.U32.AND P0, PT, R2, 0x10, PT ;  /* 0x000000100200780c */ /* 0x000fc40003f06070 */
[----:B------:R-:W-:Y:S01]  /*0590*/  LEA.HI.X R33, R0, UR7, R11, 0x2, P2 ;  /* 0x0000000700217c11 */ /* 0x000fe200090f140b */
[----:B------:R1:W4:Y:S01]  /*05a0*/  @P3 LDG.E.EL.128 R16, desc[UR4][R22.64] ;  /* 0x0000000416103981 */ /* 0x000322000c2e1d00 */
[----:B------:R-:W-:Y:S01]  /*05b0*/  ISETP.LT.AND P2, PT, R29, 0xca800, !P0 ;  /* 0x000ca8001d00780c */ /* 0x000fe20004741270 */
[----:B------:R-:W-:Y:S01]  /*05c0*/  IMAD R9, R9, -0x280, R29 ;  /* 0xfffffd8009097824 */ /* 0x000fe200078e021d */
[----:B------:R-:W-:-:S03]  /*05d0*/  P2R R24, PR, RZ, 0x1 ;  /* 0x00000001ff187803 */ /* 0x000fc60000000000 */
[C---:B------:R-:W-:Y:S01]  /*05e0*/  IMAD.WIDE R34, R9.reuse, 0x4, R20 ;  /* 0x0000000409227825 */ /* 0x040fe200078e0214 */
[----:B------:R-:W-:Y:S02]  /*05f0*/  CS2R R20, SRZ ;  /* 0x0000000000147805 */ /* 0x000fe4000001ff00 */
[----:B-1----:R-:W-:Y:S01]  /*0600*/  CS2R R22, SRZ ;  /* 0x0000000000167805 */ /* 0x002fe2000001ff00 */
[----:B------:R-:W-:-:S05]  /*0610*/  IMAD.WIDE R30, R9, 0x4, R30 ;  /* 0x00000004091e7825 */ /* 0x000fca00078e021e */
[----:B------:R1:W5:Y:S01]  /*0620*/  @P2 LDG.E.128 R20, desc[UR4][R32.64+-0xaa00] ;  /* 0xff56000420142981 */ /* 0x000362000c1e1d00 */
[----:B--2---:R-:W-:Y:S01]  /*0630*/  SEL R11, R12, RZ, P3 ;  /* 0x000000ff0c0b7207 */ /* 0x004fe20001800000 */
[----:B-1----:R-:W1:Y:S01]  /*0640*/  LDC.64 R32, c[0x0][0x230] ;  /* 0x00008c00ff207b82 */ /* 0x002e620000000a00 */
[----:B------:R-:W-:Y:S02]  /*0650*/  SEL R25, R13, RZ, P3 ;  /* 0x000000ff0d197207 */ /* 0x000fe40001800000 */
[----:B---3--:R-:W-:Y:S02]  /*0660*/  SEL R4, R4, RZ, P3 ;  /* 0x000000ff04047207 */ /* 0x008fe40001800000 */
[----:B------:R-:W-:Y:S02]  /*0670*/  SEL R2, R5, RZ, P3 ;  /* 0x000000ff05027207 */ /* 0x000fe40001800000 */
[----:B------:R-:W-:Y:S01]  /*0680*/  SEL R13, R6, RZ, P3 ;  /* 0x000000ff060d7207 */ /* 0x000fe20001800000 */
[----:B------:R-:W-:Y:S01]  /*0690*/  FADD R11, R11, -R4 ;  /* 0x800000040b0b7221 */ /* 0x000fe20000000000 */
[----:B------:R-:W-:-:S02]  /*06a0*/  SEL R0, R7, RZ, P3 ;  /* 0x000000ff07007207 */ /* 0x000fc40001800000 */
[----:B------:R-:W-:Y:S02]  /*06b0*/  CS2R R4, SRZ ;  /* 0x0000000000047805 */ /* 0x000fe4000001ff00 */
[----:B------:R-:W-:Y:S02]  /*06c0*/  CS2R R6, SRZ ;  /* 0x0000000000067805 */ /* 0x000fe4000001ff00 */
[----:B------:R-:W-:Y:S01]  /*06d0*/  SEL R14, R14, RZ, P3 ;  /* 0x000000ff0e0e7207 */ /* 0x000fe20001800000 */
[----:B------:R-:W-:Y:S01]  /*06e0*/  FADD R25, R25, -R2 ;  /* 0x8000000219197221 */ /* 0x000fe20000000000 */
[----:B------:R-:W-:Y:S02]  /*06f0*/  SEL R15, R15, RZ, P3 ;  /* 0x000000ff0f0f7207 */ /* 0x000fe40001800000 */
[----:B------:R-:W2:Y:S01]  /*0700*/  @P2 LDG.E.EL.128 R4, desc[UR4][R34.64] ;  /* 0x0000000422042981 */ /* 0x000ea2000c2e1d00 */
[----:B------:R-:W-:Y:S02]  /*0710*/  FADD R26, R14, -R13 ;  /* 0x8000000d0e1a7221 */ /* 0x000fe40000000000 */
[----:B------:R-:W-:Y:S01]  /*0720*/  FADD R27, R15, -R0 ;  /* 0x800000000f1b7221 */ /* 0x000fe20000000000 */
[----:B------:R-:W-:-:S02]  /*0730*/  CS2R R12, SRZ ;  /* 0x00000000000c7805 */ /* 0x000fc4000001ff00 */
[----:B------:R-:W-:-:S06]  /*0740*/  CS2R R14, SRZ ;  /* 0x00000000000e7805 */ /* 0x000fcc000001ff00 */
[----:B------:R-:W3:Y:S01]  /*0750*/  @P2 LDG.E.EL.128 R12, desc[UR4][R30.64] ;  /* 0x000000041e0c2981 */ /* 0x000ee2000c2e1d00 */
[----:B----4-:R-:W-:-:S05]  /*0760*/  SEL R16, R16, RZ, P3 ;  /* 0x000000ff10107207 */ /* 0x010fca0001800000 */
[----:B------:R-:W-:Y:S01]  /*0770*/  FADD R16, R16, 9.9999997473787516356e-06 ;  /* 0x3727c5ac10107421 */ /* 0x000fe20000000000 */
[----:B------:R-:W-:-:S05]  /*0780*/  SEL R17, R17, RZ, P3 ;  /* 0x000000ff11117207 */ /* 0x000fca0001800000 */
[----:B------:R-:W4:Y:S01]  /*0790*/  MUFU.SQRT R16, R16 ;  /* 0x0000001000107308 */ /* 0x000f220000002000 */
[----:B------:R-:W-:Y:S01]  /*07a0*/  FADD R17, R17, 9.9999997473787516356e-06 ;  /* 0x3727c5ac11117421 */ /* 0x000fe20000000000 */
[----:B------:R-:W-:-:S06]  /*07b0*/  SEL R18, R18, RZ, P3 ;  /* 0x000000ff12127207 */ /* 0x000fcc0001800000 */
[----:B------:R-:W1:Y:S01]  /*07c0*/  MUFU.SQRT R17, R17 ;  /* 0x0000001100117308 */ /* 0x000e620000002000 */
[C---:B----4-:R-:W-:Y:S02]  /*07d0*/  FSETP.GT.AND P4, PT, R16.reuse, 8.50705917302346158658e+37, PT ;  /* 0x7e8000001000780b */ /* 0x050fe40003f84000 */
[----:B------:R-:W-:Y:S02]  /*07e0*/  FSETP.GEU.AND P6, PT, R16, 1.175494350822287508e-38, PT ;  /* 0x008000001000780b */ /* 0x000fe40003fce000 */
[----:B------:R-:W-:Y:S02]  /*07f0*/  SEL R19, R19, RZ, P3 ;  /* 0x000000ff13137207 */ /* 0x000fe40001800000 */
[----:B01----:R-:W-:-:S07]  /*0800*/  FSETP.GT.AND P5, PT, R17, 8.50705917302346158658e+37, PT ;  /* 0x7e8000001100780b */ /* 0x003fce0003fa4000 */
[----:B------:R-:W-:-:S04]  /*0810*/  @P4 FMUL R16, R16, 0.25 ;  /* 0x3e80000010104820 */ /* 0x000fc80000400000 */
[----:B------:R-:W-:Y:S01]  /*0820*/  @!P6 FMUL R16, R16, 16777216 ;  /* 0x4b8000001010e820 */ /* 0x000fe20000400000 */
[----:B-----5:R-:W-:Y:S02]  /*0830*/  SEL R23, R23, RZ, P2 ;  /* 0x000000ff17177207 */ /* 0x020fe40001000000 */
[----:B------:R-:W-:Y:S02]  /*0840*/  SEL R21, R21, RZ, P2 ;  /* 0x000000ff15157207 */ /* 0x000fe40001000000 */
[----:B------:R-:W-:Y:S02]  /*0850*/  ISETP.GE.AND P0, PT, R29, 0xca800, PT ;  /* 0x000ca8001d00780c */ /* 0x000fe40003f06270 */
[----:B--2---:R-:W-:Y:S01]  /*0860*/  SEL R0, R4, RZ, P2 ;  /* 0x000000ff04007207 */ /* 0x004fe20001000000 */
[----:B------:R-:W-:Y:S01]  /*0870*/  FADD R4, R18, 9.9999997473787516356e-06 ;  /* 0x3727c5ac12047421 */ /* 0x000fe20000000000 */
[----:B------:R-:W-:Y:S02]  /*0880*/  SEL R2, R5, RZ, P2 ;  /* 0x000000ff05027207 */ /* 0x000fe40001000000 */
[----:B------:R-:W-:-:S03]  /*0890*/  SEL R5, R20, RZ, P2 ;  /* 0x000000ff14057207 */ /* 0x000fc60001000000 */
[----:B------:R-:W0:Y:S02]  /*08a0*/  MUFU.SQRT R4, R4 ;  /* 0x0000000400047308 */ /* 0x000e240000002000 */
[----:B------:R-:W-:Y:S01]  /*08b0*/  FADD R0, R5, -R0 ;  /* 0x8000000005007221 */ /* 0x000fe20000000000 */
[----:B---3--:R-:W-:Y:S01]  /*08c0*/  SEL R18, R12, RZ, P2 ;  /* 0x000000ff0c127207 */ /* 0x008fe20001000000 */
[----:B------:R-:W-:Y:S01]  /*08d0*/  FADD R5, R19, 9.9999997473787516356e-06 ;  /* 0x3727c5ac13057421 */ /* 0x000fe20000000000 */
[----:B------:R-:W-:Y:S01]  /*08e0*/  IMAD.MOV.U32 R12, RZ, RZ, 0x3e800000 ;  /* 0x3e800000ff0c7424 */ /* 0x000fe200078e00ff */
[----:B------:R-:W-:Y:S02]  /*08f0*/  SEL R19, R6, RZ, P2 ;  /* 0x000000ff06137207 */ /* 0x000fe40001000000 */
[----:B------:R-:W-:Y:S01]  /*0900*/  FADD R6, R18, 9.9999997473787516356e-06 ;  /* 0x3727c5ac12067421 */ /* 0x000fe20000000000 */
[----:B------:R-:W-:Y:S01]  /*0910*/  SEL R20, R22, RZ, P2 ;  /* 0x000000ff16147207 */ /* 0x000fe20001000000 */
[----:B------:R-:W1:Y:S01]  /*0920*/  MUFU.SQRT R5, R5 ;  /* 0x0000000500057308 */ /* 0x000e620000002000 */
[----:B------:R-:W-:-:S02]  /*0930*/  FSEL R18, R12, 1, P4 ;  /* 0x3f8000000c127808 */ /* 0x000fc40002000000 */
[----:B------:R-:W-:Y:S02]  /*0940*/  SEL R22, R7, RZ, P2 ;  /* 0x000000ff07167207 */ /* 0x000fe40001000000 */
[----:B------:R-:W-:Y:S02]  /*0950*/  FSETP.GEU.AND P4, PT, R17, 1.175494350822287508e-38, PT ;  /* 0x008000001100780b */ /* 0x000fe40003f8e000 */
[----:B------:R-:W-:Y:S02]  /*0960*/  SEL R7, R13, RZ, P2 ;  /* 0x000000ff0d077207 */ /* 0x000fe40001000000 */
[----:B------:R-:W2:Y:S01]  /*0970*/  MUFU.RCP R13, R16 ;  /* 0x00000010000d7308 */ /* 0x000ea20000001000 */
[----:B------:R-:W-:Y:S01]  /*0980*/  @!P6 FMUL R18, R18, 16777216 ;  /* 0x4b8000001212e820 */ /* 0x000fe20000400000 */
[----:B0-----:R-:W-:Y:S01]  /*0990*/  FSETP.GT.AND P6, PT, R4, 8.50705917302346158658e+37, PT ;  /* 0x7e8000000400780b */ /* 0x001fe20003fc4000 */
[----:B------:R-:W-:Y:S01]  /*09a0*/  FADD R20, R20, -R19 ;  /* 0x8000001314147221 */ /* 0x000fe20000000000 */
[----:B------:R-:W-:Y:S01]  /*09b0*/  FSEL R19, R12, 1, P5 ;  /* 0x3f8000000c137808 */ /* 0x000fe20002800000 */
[----:B------:R-:W-:Y:S01]  /*09c0*/  @P5 FMUL R17, R17, 0.25 ;  /* 0x3e80000011115820 */ /* 0x000fe20000400000 */
[----:B------:R-:W-:Y:S01]  /*09d0*/  SEL R14, R14, RZ, P2 ;  /* 0x000000ff0e0e7207 */ /* 0x000fe20001000000 */
[----:B------:R-:W-:Y:S01]  /*09e0*/  FADD R28, R7, 9.9999997473787516356e-06 ;  /* 0x3727c5ac071c7421 */ /* 0x000fe20000000000 */
[----:B------:R-:W-:Y:S01]  /*09f0*/  FADD R7, R23, -R22 ;  /* 0x8000001617077221 */ /* 0x000fe20000000000 */
[----:B------:R-:W0:Y:S01]  /*0a00*/  MUFU.SQRT R6, R6 ;  /* 0x0000000600067308 */ /* 0x000e220000002000 */
[----:B------:R-:W-:Y:S01]  /*0a10*/  @!P4 FMUL R17, R17, 16777216 ;  /* 0x4b8000001111c820 */ /* 0x000fe20000400000 */
[----:B------:R-:W-:Y:S01]  /*0a20*/  @!P4 FMUL R19, R19, 16777216 ;  /* 0x4b8000001313c820 */ /* 0x000fe20000400000 */
[----:B------:R-:W-:Y:S01]  /*0a30*/  FADD R22, R14, 9.9999997473787516356e-06 ;  /* 0x3727c5ac0e167421 */ /* 0x000fe20000000000 */
[----:B------:R-:W-:-:S02]  /*0a40*/  FSETP.GEU.AND P5, PT, R4, 1.175494350822287508e-38, PT ;  /* 0x008000000400780b */ /* 0x000fc40003fae000 */
[----:B-1----:R-:W-:Y:S01]  /*0a50*/  FSETP.GT.AND P4, PT, R5, 8.50705917302346158658e+37, PT ;  /* 0x7e8000000500780b */ /* 0x002fe20003f84000 */
[----:B--2---:R-:W-:Y:S01]  /*0a60*/  FMUL R14, R13, R18 ;  /* 0x000000120d0e7220 */ /* 0x004fe20000400000 */
[----:B------:R-:W1:Y:S01]  /*0a70*/  MUFU.SQRT R28, R28 ;  /* 0x0000001c001c7308 */ /* 0x000e620000002000 */
[----:B------:R-:W-:Y:S01]  /*0a80*/  @P6 FMUL R4, R4, 0.25 ;  /* 0x3e80000004046820 */ /* 0x000fe20000400000 */
[----:B------:R-:W-:Y:S02]  /*0a90*/  FSEL R23, R12, 1, P6 ;  /* 0x3f8000000c177808 */ /* 0x000fe40003000000 */
[----:B------:R-:W-:Y:S02]  /*0aa0*/  FSETP.GEU.AND P6, PT, R5, 1.175494350822287508e-38, PT ;  /* 0x008000000500780b */ /* 0x000fe40003fce000 */
[----:B------:R-:W-:Y:S02]  /*0ab0*/  SEL R30, R15, RZ, P2 ;  /* 0x000000ff0f1e7207 */ /* 0x000fe40001000000 */
[----:B------:R-:W2:Y:S01]  /*0ac0*/  MUFU.SQRT R18, R22 ;  /* 0x0000001600127308 */ /* 0x000ea20000002000 */
[----:B------:R-:W-:-:S02]  /*0ad0*/  FADD R2, R21, -R2 ;  /* 0x8000000215027221 */ /* 0x000fc40000000000 */
[----:B------:R-:W-:Y:S01]  /*0ae0*/  FADD R30, R30, 9.9999997473787516356e-06 ;  /* 0x3727c5ac1e1e7421 */ /* 0x000fe20000000000 */
[----:B------:R-:W-:Y:S01]  /*0af0*/  FSEL R21, R12, 1, P4 ;  /* 0x3f8000000c157808 */ /* 0x000fe20002000000 */
[----:B------:R-:W-:Y:S01]  /*0b00*/  @!P5 FMUL R4, R4, 16777216 ;  /* 0x4b8000000404d820 */ /* 0x000fe20000400000 */
[----:B------:R-:W-:Y:S01]  /*0b10*/  @!P5 FMUL R23, R23, 16777216 ;  /* 0x4b8000001717d820 */ /* 0x000fe20000400000 */
[----:B------:R-:W-:Y:S01]  /*0b20*/  @P4 FMUL R5, R5, 0.25 ;  /* 0x3e80000005054820 */ /* 0x000fe20000400000 */
[----:B------:R3:W4:Y:S01]  /*0b30*/  MUFU.SQRT R29, R30 ;  /* 0x0000001e001d7308 */ /* 0x0007220000002000 */
[----:B0-----:R-:W-:Y:S01]  /*0b40*/  FSETP.GT.AND P5, PT, R6, 8.50705917302346158658e+37, PT ;  /* 0x7e8000000600780b */ /* 0x001fe20003fa4000 */
[----:B------:R-:W-:Y:S01]  /*0b50*/  @!P6 FMUL R21, R21, 16777216 ;  /* 0x4b8000001515e820 */ /* 0x000fe20000400000 */
[----:B-1----:R-:W-:Y:S01]  /*0b60*/  FSETP.GT.AND P4, PT, R28, 8.50705917302346158658e+37, PT ;  /* 0x7e8000001c00780b */ /* 0x002fe20003f84000 */
[----:B------:R-:W-:Y:S01]  /*0b70*/  @!P6 FMUL R5, R5, 16777216 ;  /* 0x4b8000000505e820 */ /* 0x000fe20000400000 */
[----:B--2---:R-:W-:-:S02]  /*0b80*/  FSETP.GT.AND P6, PT, R18, 8.50705917302346158658e+37, PT ;  /* 0x7e8000001200780b */ /* 0x004fc40003fc4000 */
[----:B------:R-:W-:Y:S01]  /*0b90*/  FSETP.GEU.AND P1, PT, R6, 1.175494350822287508e-38, PT ;  /* 0x008000000600780b */ /* 0x000fe20003f2e000 */
[----:B---3--:R-:W0:Y:S01]  /*0ba0*/  LDC.64 R30, c[0x0][0x228] ;  /* 0x00008a00ff1e7b82 */ /* 0x008e220000000a00 */
[----:B------:R-:W-:Y:S02]  /*0bb0*/  FSEL R13, R12, 1, P5 ;  /* 0x3f8000000c0d7808 */ /* 0x000fe40002800000 */
[----:B------:R-:W-:-:S03]  /*0bc0*/  P2R R15, PR, RZ, 0x1 ;  /* 0x00000001ff0f7803 */ /* 0x000fc60000000000 */
[----:B------:R-:W-:Y:S01]  /*0bd0*/  @P5 FMUL R6, R6, 0.25 ;  /* 0x3e80000006065820 */ /* 0x000fe20000400000 */
[C---:B------:R-:W-:Y:S01]  /*0be0*/  FSETP.GEU.AND P5, PT, R28.reuse, 1.175494350822287508e-38, PT ;  /* 0x008000001c00780b */ /* 0x040fe20003fae000 */
[----:B------:R-:W-:Y:S01]  /*0bf0*/  @P4 FMUL R28, R28, 0.25 ;  /* 0x3e8000001c1c4820 */ /* 0x000fe20000400000 */
[C---:B----4-:R-:W-:Y:S02]  /*0c00*/  FSETP.GT.AND P0, PT, R29.reuse, 8.50705917302346158658e+37, PT ;  /* 0x7e8000001d00780b */ /* 0x050fe40003f04000 */
[----:B------:R-:W-:Y:S02]  /*0c10*/  FSEL R16, R12, 1, P4 ;  /* 0x3f8000000c107808 */ /* 0x000fe40002000000 */
[C---:B------:R-:W-:Y:S01]  /*0c20*/  FSETP.GEU.AND P4, PT, R18.reuse, 1.175494350822287508e-38, PT ;  /* 0x008000001200780b */ /* 0x040fe20003f8e000 */
[----:B------:R-:W-:Y:S01]  /*0c30*/  @P6 FMUL R18, R18, 0.25 ;  /* 0x3e80000012126820 */ /* 0x000fe20000400000 */
[----:B------:R-:W-:Y:S02]  /*0c40*/  FSEL R22, R12, 1, P6 ;  /* 0x3f8000000c167808 */ /* 0x000fe40003000000 */
[----:B------:R-:W-:-:S05]  /*0c50*/  FSETP.GEU.AND P6, PT, R29, 1.175494350822287508e-38, PT ;  /* 0x008000001d00780b */ /* 0x000fca0003fce000 */
[----:B------:R-:W-:Y:S01]  /*0c60*/  @P0 FMUL R29, R29, 0.25 ;  /* 0x3e8000001d1d0820 */ /* 0x000fe20000400000 */
[----:B------:R-:W-:Y:S01]  /*0c70*/  @!P5 FMUL R28, R28, 16777216 ;  /* 0x4b8000001c1cd820 */ /* 0x000fe20000400000 */
[----:B------:R-:W-:Y:S01]  /*0c80*/  @!P1 FMUL R6, R6, 16777216 ;  /* 0x4b80000006069820 */ /* 0x000fe20000400000 */
[----:B------:R-:W1:Y:S05]  /*0c90*/  MUFU.RCP R4, R4 ;  /* 0x0000000400047308 */ /* 0x000e6a0000001000 */
[----:B------:R-:W-:Y:S01]  /*0ca0*/  @!P6 FMUL R29, R29, 16777216 ;  /* 0x4b8000001d1de820 */ /* 0x000fe20000400000 */
[----:B------:R-:W-:Y:S01]  /*0cb0*/  @!P1 FMUL R13, R13, 16777216 ;  /* 0x4b8000000d0d9820 */ /* 0x000fe20000400000 */
[----:B------:R-:W-:Y:S01]  /*0cc0*/  @!P4 FMUL R18, R18, 16777216 ;  /* 0x4b8000001212c820 */ /* 0x000fe20000400000 */
[----:B------:R-:W-:-:S02]  /*0cd0*/  FSEL R12, R12, 1, P0 ;  /* 0x3f8000000c0c7808 */ /* 0x000fc40000000000 */
[----:B------:R-:W-:Y:S01]  /*0ce0*/  ISETP.NE.AND P1, PT, R10, RZ, PT ;  /* 0x000000ff0a00720c */ /* 0x000fe20003f25270 */
[----:B------:R-:W2:Y:S01]  /*0cf0*/  MUFU.RCP R29, R29 ;  /* 0x0000001d001d7308 */ /* 0x000ea20000001000 */
[----:B------:R-:W-:-:S07]  /*0d00*/  ISETP.NE.AND P0, PT, R24, RZ, PT ;  /* 0x000000ff1800720c */ /* 0x000fce0003f05270 */
[----:B------:R-:W3:Y:S08]  /*0d10*/  MUFU.RCP R10, R17 ;  /* 0x00000011000a7308 */ /* 0x000ef00000001000 */
[----:B------:R-:W4:Y:S08]  /*0d20*/  MUFU.RCP R24, R5 ;  /* 0x0000000500187308 */ /* 0x000f300000001000 */
[----:B------:R-:W5:Y:S08]  /*0d30*/  MUFU.RCP R28, R28 ;  /* 0x0000001c001c7308 */ /* 0x000f700000001000 */
[----:B------:R-:W0:Y:S01]  /*0d40*/  MUFU.RCP R5, R18 ;  /* 0x0000001200057308 */ /* 0x000e220000001000 */
[----:B------:R-:W-:-:S07]  /*0d50*/  @!P6 FMUL R12, R12, 16777216 ;  /* 0x4b8000000c0ce820 */ /* 0x000fce0000400000 */
[----:B------:R-:W0:Y:S01]  /*0d60*/  MUFU.RCP R6, R6 ;  /* 0x0000000600067308 */ /* 0x000e220000001000 */
[----:B-1----:R-:W-:Y:S01]  /*0d70*/  FMUL R23, R4, R23 ;  /* 0x0000001704177220 */ /* 0x002fe20000400000 */
[----:B------:R-:W-:Y:S01]  /*0d80*/  @!P5 FMUL R16, R16, 16777216 ;  /* 0x4b8000001010d820 */ /* 0x000fe20000400000 */
[----:B------:R-:W-:Y:S01]  /*0d90*/  @!P4 FMUL R22, R22, 16777216 ;  /* 0x4b8000001616c820 */ /* 0x000fe20000400000 */
[----:B--2---:R-:W-:Y:S01]  /*0da0*/  FMUL R12, R29, R12 ;  /* 0x0000000c1d0c7220 */ /* 0x004fe20000400000 */
[----:B---3--:R-:W-:Y:S01]  /*0db0*/  FMUL R10, R10, R19 ;  /* 0x000000130a0a7220 */ /* 0x008fe20000400000 */
[----:B------:R-:W-:Y:S01]  /*0dc0*/  FMUL R26, R23, R26 ;  /* 0x0000001a171a7220 */ /* 0x000fe20000400000 */
[----:B----4-:R-:W-:Y:S01]  /*0dd0*/  FMUL R24, R24, R21 ;  /* 0x0000001518187220 */ /* 0x010fe20000400000 */
[----:B-----5:R-:W-:Y:S01]  /*0de0*/  FMUL R23, R28, R16 ;  /* 0x000000101c177220 */ /* 0x020fe20000400000 */
[----:B0-----:R-:W-:Y:S01]  /*0df0*/  FMUL R29, R5, R22 ;  /* 0x00000016051d7220 */ /* 0x001fe20000400000 */
[----:B------:R-:W-:Y:S01]  /*0e00*/  FMUL R22, R12, R7 ;  /* 0x000000070c167220 */ /* 0x000fe20000400000 */
[----:B------:R-:W-:-:S04]  /*0e10*/  IMAD.WIDE R18, R8, 0x4, R30 ;  /* 0x0000000408127825 */ /* 0x000fc800078e021e */
[----:B------:R-:W-:Y:S01]  /*0e20*/  FMUL R25, R10, R25 ;  /* 0x000000190a197220 */ /* 0x000fe20000400000 */
[----:B------:R-:W-:Y:S01]  /*0e30*/  FMUL R14, R14, R11 ;  /* 0x0000000b0e0e7220 */ /* 0x000fe20000400000 */
[----:B------:R-:W-:Y:S01]  /*0e40*/  CS2R R4, SRZ ;  /* 0x0000000000047805 */ /* 0x000fe2000001ff00 */
[----:B------:R-:W-:Y:S01]  /*0e50*/  FMUL R21, R6, R13 ;  /* 0x0000000d06157220 */ /* 0x000fe20000400000 */
[----:B------:R-:W-:Y:S01]  /*0e60*/  IMAD.WIDE R16, R8, 0x4, R32 ;  /* 0x0000000408107825 */ /* 0x000fe200078e0220 */
[----:B------:R-:W-:Y:S02]  /*0e70*/  CS2R R6, SRZ ;  /* 0x0000000000067805 */ /* 0x000fe4000001ff00 */
[----:B------:R-:W-:Y:S01]  /*0e80*/  CS2R R10, SRZ ;  /* 0x00000000000a7805 */ /* 0x000fe2000001ff00 */
[----:B------:R-:W-:-:S03]  /*0e90*/  IMAD.WIDE R30, R9, 0x4, R30 ;  /* 0x00000004091e7825 */ /* 0x000fc600078e021e */
[----:B------:R0:W2:Y:S01]  /*0ea0*/  @P3 LDG.E.EL.128 R4, desc[UR4][R18.64] ;  /* 0x0000000412043981 */ /* 0x0000a2000c2e1d00 */
[----:B------:R-:W-:Y:S01]  /*0eb0*/  IMAD.WIDE R32, R9, 0x4, R32 ;  /* 0x0000000409207825 */ /* 0x000fe200078e0220 */
[----:B------:R-:W-:-:S06]  /*0ec0*/  CS2R R8, SRZ ;  /* 0x0000000000087805 */ /* 0x000fcc000001ff00 */
[----:B------:R1:W3:Y:S01]  /*0ed0*/  @P3 LDG.E.EL.128 R8, desc[UR4][R16.64] ;  /* 0x0000000410083981 */ /* 0x0002e2000c2e1d00 */
[----:B------:R-:W-:Y:S02]  /*0ee0*/  ISETP.NE.AND P6, PT, R15, RZ, PT ;  /* 0x000000ff0f00720c */ /* 0x000fe40003fc5270 */
[----:B0-----:R-:W-:Y:S02]  /*0ef0*/  CS2R R18, SRZ ;  /* 0x0000000000127805 */ /* 0x001fe4000001ff00 */
[----:B-1----:R-:W-:-:S06]  /*0f00*/  CS2R R16, SRZ ;  /* 0x0000000000107805 */ /* 0x002fcc000001ff00 */
[----:B------:R-:W4:Y:S01]  /*0f10*/  @P2 LDG.E.EL.128 R16, desc[UR4][R32.64] ;  /* 0x0000000420102981 */ /* 0x000f22000c2e1d00 */
[----:B--2---:R-:W-:Y:S02]  /*0f20*/  SEL R13, R4, RZ, P3 ;  /* 0x000000ff040d7207 */ /* 0x004fe40001800000 */
[----:B---3--:R-:W-:-:S05]  /*0f30*/  SEL R4, R8, RZ, P3 ;  /* 0x000000ff08047207 */ /* 0x008fca0001800000 */
[----:B------:R-:W-:Y:S01]  /*0f40*/  FFMA R4, R13, R14, R4 ;  /* 0x0000000e0d047223 */ /* 0x000fe20000000004 */
[----:B------:R-:W-:Y:S02]  /*0f50*/  CS2R R12, SRZ ;  /* 0x00000000000c7805 */ /* 0x000fe4000001ff00 */
[----:B------:R-:W-:-:S06]  /*0f60*/  CS2R R14, SRZ ;  /* 0x00000000000e7805 */ /* 0x000fcc000001ff00 */
[----:B------:R-:W2:Y:S01]  /*0f70*/  @P2 LDG.E.EL.128 R12, desc[UR4][R30.64] ;  /* 0x000000041e0c2981 */ /* 0x000ea2000c2e1d00 */
[----:B------:R-:W-:Y:S02]  /*0f80*/  SEL R8, R5, RZ, P3 ;  /* 0x000000ff05087207 */ /* 0x000fe40001800000 */
[----:B------:R-:W-:Y:S02]  /*0f90*/  SEL R9, R9, RZ, P3 ;  /* 0x000000ff09097207 */ /* 0x000fe40001800000 */
[----:B------:R-:W-:-:S03]  /*0fa0*/  SEL R5, R6, RZ, P3 ;  /* 0x000000ff06057207 */ /* 0x000fc60001800000 */
[----:B------:R-:W-:Y:S01]  /*0fb0*/  FFMA R25, R8, R25, R9 ;  /* 0x0000001908197223 */ /* 0x000fe20000000009 */
[----:B------:R-:W-:Y:S01]  /*0fc0*/  SEL R10, R10, RZ, P3 ;  /* 0x000000ff0a0a7207 */ /* 0x000fe20001800000 */
[----:B------:R-:W0:Y:S01]  /*0fd0*/  LDC.64 R8, c[0x0][0x238] ;  /* 0x00008e00ff087b82 */ /* 0x000e220000000a00 */
[----:B------:R-:W-:Y:S01]  /*0fe0*/  SEL R6, R7, RZ, P3 ;  /* 0x000000ff07067207 */ /* 0x000fe20001800000 */
[----:B------:R-:W-:Y:S01]  /*0ff0*/  FMUL R27, R24, R27 ;  /* 0x0000001b181b7220 */ /* 0x000fe20000400000 */
[----:B------:R-:W-:Y:S01]  /*1000*/  SEL R11, R11, RZ, P3 ;  /* 0x000000ff0b0b7207 */ /* 0x000fe20001800000 */
[----:B------:R-:W-:Y:S01]  /*1010*/  FFMA R26, R5, R26, R10 ;  /* 0x0000001a051a7223 */ /* 0x000fe2000000000a */
[----:B------:R-:W-:-:S03]  /*1020*/  FMUL R0, R21, R0 ;  /* 0x0000000015007220 */ /* 0x000fc60000400000 */
[----:B------:R-:W-:Y:S01]  /*1030*/  FFMA R27, R6, R27, R11 ;  /* 0x0000001b061b7223 */ /* 0x000fe2000000000b */
[----:B------:R-:W-:Y:S02]  /*1040*/  FSETP.GEU.AND P5, PT, R26, RZ, PT ;  /* 0x000000ff1a00720b */ /* 0x000fe40003fae000 */
[----:B----4-:R-:W-:Y:S02]  /*1050*/  SEL R16, R16, RZ, P2 ;  /* 0x000000ff10107207 */ /* 0x010fe40001000000 */
[----:B------:R-:W-:Y:S02]  /*1060*/  SEL R10, R17, RZ, P2 ;  /* 0x000000ff110a7207 */ /* 0x000fe40001000000 */
[----:B------:R-:W-:Y:S02]  /*1070*/  SEL R18, R18, RZ, P2 ;  /* 0x000000ff12127207 */ /* 0x000fe40001000000 */
[----:B------:R-:W-:Y:S02]  /*1080*/  SEL R6, R26, RZ, P5 ;  /* 0x000000ff1a067207 */ /* 0x000fe40002800000 */
[----:B------:R-:W-:-:S02]  /*1090*/  FSETP.GEU.AND P3, PT, R25, RZ, PT ;  /* 0x000000ff1900720b */ /* 0x000fc40003f6e000 */
[C---:B------:R-:W-:Y:S02]  /*10a0*/  FSETP.GEU.AND P4, PT, R4.reuse, RZ, PT ;  /* 0x000000ff0400720b */ /* 0x040fe40003f8e000 */
[----:B------:R-:W-:Y:S01]  /*10b0*/  FSETP.GEU.AND P5, PT, R27, RZ, PT ;  /* 0x000000ff1b00720b */ /* 0x000fe20003fae000 */
[----:B------:R-:W-:Y:S01]  /*10c0*/  FMUL R20, R29, R20 ;  /* 0x000000141d147220 */ /* 0x000fe20000400000 */
[----:B------:R-:W-:Y:S01]  /*10d0*/  SEL R5, R25, RZ, P3 ;  /* 0x000000ff19057207 */ /* 0x000fe20001800000 */
[----:B------:R-:W-:Y:S01]  /*10e0*/  FMUL R2, R23, R2 ;  /* 0x0000000217027220 */ /* 0x000fe20000400000 */
[----:B------:R-:W-:Y:S02]  /*10f0*/  SEL R4, R4, RZ, P4 ;  /* 0x000000ff04047207 */ /* 0x000fe40002000000 */
[----:B------:R-:W-:Y:S01]  /*1100*/  SEL R7, R27, RZ, P5 ;  /* 0x000000ff1b077207 */ /* 0x000fe20002800000 */
[----:B0-----:R-:W-:Y:S01]  /*1110*/  IMAD.WIDE R8, R3, 0x4, R8 ;  /* 0x0000000403087825 */ /* 0x001fe200078e0208 */
[----:B------:R-:W-:-:S02]  /*1120*/  SEL R6, R6, RZ, !P1 ;  /* 0x000000ff06067207 */ /* 0x000fc40004800000 */
[----:B------:R-:W-:Y:S02]  /*1130*/  SEL R5, R5, RZ, !P1 ;  /* 0x000000ff05057207 */ /* 0x000fe40004800000 */
[----:B------:R-:W-:Y:S02]  /*1140*/  SEL R4, R4, RZ, !P1 ;  /* 0x000000ff04047207 */ /* 0x000fe40004800000 */
[----:B------:R-:W-:Y:S02]  /*1150*/  SEL R7, R7, RZ, !P1 ;  /* 0x000000ff07077207 */ /* 0x000fe40004800000 */
[----:B--2---:R-:W-:Y:S02]  /*1160*/  SEL R11, R12, RZ, P2 ;  /* 0x000000ff0c0b7207 */ /* 0x004fe40001000000 */
[----:B------:R-:W-:Y:S02]  /*1170*/  SEL R13, R13, RZ, P2 ;  /* 0x000000ff0d0d7207 */ /* 0x000fe40001000000 */
[----:B------:R-:W-:-:S02]  /*1180*/  SEL R21, R14, RZ, P2 ;  /* 0x000000ff0e157207 */ /* 0x000fc40001000000 */
[----:B------:R-:W-:Y:S02]  /*1190*/  SEL R15, R15, RZ, P2 ;  /* 0x000000ff0f0f7207 */ /* 0x000fe40001000000 */
[----:B------:R-:W-:Y:S02]  /*11a0*/  SEL R12, R19, RZ, P2 ;  /* 0x000000ff130c7207 */ /* 0x000fe40001000000 */
[----:B------:R-:W-:Y:S01]  /*11b0*/  ISETP.GE.AND P2, PT, R3, 0xca800, PT ;  /* 0x000ca8000300780c */ /* 0x000fe20003f46270 */
[----:B------:R-:W-:Y:S01]  /*11c0*/  FFMA R18, R21, R20, R18 ;  /* 0x0000001415127223 */ /* 0x000fe20000000012 */
[----:B------:R-:W-:Y:S01]  /*11d0*/  FFMA R2, R13, R2, R10 ;  /* 0x000000020d027223 */ /* 0x000fe2000000000a */
[----:B------:R-:W-:Y:S01]  /*11e0*/  FFMA R0, R11, R0, R16 ;  /* 0x000000000b007223 */ /* 0x000fe20000000010 */
[----:B------:R-:W-:-:S03]  /*11f0*/  FFMA R12, R15, R22, R12 ;  /* 0x000000160f0c7223 */ /* 0x000fc6000000000c */
[----:B------:R-:W-:Y:S02]  /*1200*/  FSETP.GEU.AND P3, PT, R2, RZ, PT ;  /* 0x000000ff0200720b */ /* 0x000fe40003f6e000 */
[----:B------:R-:W-:Y:S02]  /*1210*/  FSETP.GEU.AND P4, PT, R0, RZ, PT ;  /* 0x000000ff0000720b */ /* 0x000fe40003f8e000 */
[----:B------:R-:W-:Y:S02]  /*1220*/  FSETP.GEU.AND P1, PT, R12, RZ, PT ;  /* 0x000000ff0c00720b */ /* 0x000fe40003f2e000 */
[----:B------:R0:W-:Y:S01]  /*1230*/  @!P2 STG.E.128 desc[UR4][R8.64], R4 ;  /* 0x000000040800a986 */ /* 0x0001e2000c101d04 */
[----:B------:R-:W-:Y:S02]  /*1240*/  FSETP.GEU.AND P2, PT, R18, RZ, PT ;  /* 0x000000ff1200720b */ /* 0x000fe40003f4e000 */
[----:B------:R-:W-:Y:S02]  /*1250*/  SEL R2, R2, RZ, P3 ;  /* 0x000000ff02027207 */ /* 0x000fe40001800000 */
[----:B------:R-:W-:-:S02]  /*1260*/  SEL R3, R18, RZ, P2 ;  /* 0x000000ff12037207 */ /* 0x000fc40001000000 */
[----:B------:R-:W-:Y:S02]  /*1270*/  SEL R0, R0, RZ, P4 ;  /* 0x000000ff00007207 */ /* 0x000fe40002000000 */
[----:B------:R-:W-:Y:S02]  /*1280*/  SEL R10, R12, RZ, P1 ;  /* 0x000000ff0c0a7207 */ /* 0x000fe40000800000 */
[----:B------:R-:W-:Y:S02]  /*1290*/  SEL R14, R3, RZ, !P0 ;  /* 0x000000ff030e7207 */ /* 0x000fe40004000000 */
[----:B------:R-:W-:Y:S02]  /*12a0*/  SEL R13, R2, RZ, !P0 ;  /* 0x000000ff020d7207 */ /* 0x000fe40004000000 */
[----:B------:R-:W-:Y:S02]  /*12b0*/  SEL R12, R0, RZ, !P0 ;  /* 0x000000ff000c7207 */ /* 0x000fe40004000000 */
[----:B------:R-:W-:Y:S01]  /*12c0*/  SEL R15, R10, RZ, !P0 ;  /* 0x000000ff0a0f7207 */ /* 0x000fe20004000000 */
[----:B0-----:R-:W-:Y:S06]  /*12d0*/  @P6 EXIT ;  /* 0x000000000000694d */ /* 0x001fec0003800000 */
[----:B------:R-:W-:Y:S01]  /*12e0*/  STG.E.128 desc[UR4][R8.64+0x800], R12 ;  /* 0x0008000c08007986 */ /* 0x000fe2000c101d04 */
[----:B------:R-:W-:Y:S05]  /*12f0*/  EXIT ;  /* 0x000000000000794d */ /* 0x000fea0003800000 */
.L_x_0:
[----:B------:R-:W-:-:S00]  /*1300*/  BRA `(.L_x_0) ;  /* 0xfffffffc00fc7947 */ /* 0x000fc0000383ffff */
[----:B------:R-:W-:-:S00]  /*1310*/  NOP ;  /* 0x0000000000007918 */ /* 0x000fc00000000000 */
        /* <DEDUP_REMOVED lines=14> */
.L_x_1:


//--------------------- .nv.global.init           --------------------------
	.section	.nv.global.init,"aw",@progbits
.nv.global.init:
	.type		_$_str,@object
	.size		_$_str,(_$_str_$_2 - _$_str)
_$_str:
        /*0000*/ 	.byte	0x5f, 0x5f, 0x43, 0x55, 0x44, 0x41, 0x5f, 0x46, 0x54, 0x5a, 0x00
	.type		_$_str_$_2,@object
	.size		_$_str_$_2,(.L_1 - _$_str_$_2)
_$_str_$_2:
        /*000b*/ 	.byte	0x5f, 0x5f, 0x43, 0x55, 0x44, 0x41, 0x5f, 0x50, 0x52, 0x45, 0x43, 0x5f, 0x53, 0x51, 0x52, 0x54
        /*001b*/ 	.byte	0x00
.L_1:


//--------------------- .nv.constant0.triton_poi_fused__native_batch_norm_legit_no_training_constant_pad_nd_relu_24 --------------------------
	.section	.nv.constant0.triton_poi_fused__native_batch_norm_legit_no_training_constant_pad_nd_relu_24,"a",@progbits
	.sectionflags	@""
	.align	4
.nv.constant0.triton_poi_fused__native_batch_norm_legit_no_training_constant_pad_nd_relu_24:
	.zero		580
